//
// Generated by NVIDIA NVVM Compiler
//
// Compiler Build ID: CL-36424714
// Cuda compilation tools, release 13.0, V13.0.88
// Based on NVVM 20.0.0
//

.version 9.0
.target sm_100
.address_size 64

	// .globl	_Z14transposeNaivePfS_ii
// _ZZ15transposeSharedPfS_iiE4tile has been demoted
// _ZZ18transposeOptimizedPfS_iiE4tile has been demoted

.visible .entry _Z14transposeNaivePfS_ii(
	.param .u64 .ptr .align 1 _Z14transposeNaivePfS_ii_param_0,
	.param .u64 .ptr .align 1 _Z14transposeNaivePfS_ii_param_1,
	.param .u32 _Z14transposeNaivePfS_ii_param_2,
	.param .u32 _Z14transposeNaivePfS_ii_param_3
)
{
	.reg .pred 	%p<4>;
	.reg .b32 	%r<13>;
	.reg .b32 	%f<2>;
	.reg .b64 	%rd<9>;

	ld.param.u64 	%rd1, [_Z14transposeNaivePfS_ii_param_0];
	ld.param.u64 	%rd2, [_Z14transposeNaivePfS_ii_param_1];
	ld.param.u32 	%r3, [_Z14transposeNaivePfS_ii_param_2];
	ld.param.u32 	%r4, [_Z14transposeNaivePfS_ii_param_3];
	mov.u32 	%r5, %ctaid.x;
	mov.u32 	%r6, %ntid.x;
	mov.u32 	%r7, %tid.x;
	mad.lo.s32 	%r1, %r5, %r6, %r7;
	mov.u32 	%r8, %ctaid.y;
	mov.u32 	%r9, %ntid.y;
	mov.u32 	%r10, %tid.y;
	mad.lo.s32 	%r2, %r8, %r9, %r10;
	setp.ge.s32 	%p1, %r2, %r4;
	setp.ge.s32 	%p2, %r1, %r3;
	or.pred  	%p3, %p2, %p1;
	@%p3 bra 	$L__BB0_2;
	cvta.to.global.u64 	%rd3, %rd1;
	cvta.to.global.u64 	%rd4, %rd2;
	mad.lo.s32 	%r11, %r3, %r2, %r1;
	mad.lo.s32 	%r12, %r4, %r1, %r2;
	mul.wide.s32 	%rd5, %r11, 4;
	add.s64 	%rd6, %rd3, %rd5;
	ld.global.f32 	%f1, [%rd6];
	mul.wide.s32 	%rd7, %r12, 4;
	add.s64 	%rd8, %rd4, %rd7;
	st.global.f32 	[%rd8], %f1;
$L__BB0_2:
	ret;

}
	// .globl	_Z15transposeSharedPfS_ii
.visible .entry _Z15transposeSharedPfS_ii(
	.param .u64 .ptr .align 1 _Z15transposeSharedPfS_ii_param_0,
	.param .u64 .ptr .align 1 _Z15transposeSharedPfS_ii_param_1,
	.param .u32 _Z15transposeSharedPfS_ii_param_2,
	.param .u32 _Z15transposeSharedPfS_ii_param_3
)
{
	.reg .pred 	%p<7>;
	.reg .b32 	%r<26>;
	.reg .b32 	%f<3>;
	.reg .b64 	%rd<9>;
	// demoted variable
	.shared .align 4 .b8 _ZZ15transposeSharedPfS_iiE4tile[4096];
	ld.param.u64 	%rd1, [_Z15transposeSharedPfS_ii_param_0];
	ld.param.u64 	%rd2, [_Z15transposeSharedPfS_ii_param_1];
	ld.param.u32 	%r9, [_Z15transposeSharedPfS_ii_param_2];
	ld.param.u32 	%r10, [_Z15transposeSharedPfS_ii_param_3];
	mov.u32 	%r11, %ctaid.x;
	shl.b32 	%r1, %r11, 5;
	mov.u32 	%r2, %tid.x;
	add.s32 	%r3, %r1, %r2;
	mov.u32 	%r12, %ctaid.y;
	shl.b32 	%r4, %r12, 5;
	mov.u32 	%r5, %tid.y;
	add.s32 	%r6, %r4, %r5;
	setp.ge.s32 	%p1, %r6, %r10;
	setp.ge.s32 	%p2, %r3, %r9;
	or.pred  	%p3, %p2, %p1;
	@%p3 bra 	$L__BB1_2;
	cvta.to.global.u64 	%rd3, %rd1;
	mad.lo.s32 	%r13, %r9, %r6, %r3;
	mul.wide.s32 	%rd4, %r13, 4;
	add.s64 	%rd5, %rd3, %rd4;
	ld.global.f32 	%f1, [%rd5];
	shl.b32 	%r14, %r5, 7;
	mov.u32 	%r15, _ZZ15transposeSharedPfS_iiE4tile;
	add.s32 	%r16, %r15, %r14;
	shl.b32 	%r17, %r2, 2;
	add.s32 	%r18, %r16, %r17;
	st.shared.f32 	[%r18], %f1;
$L__BB1_2:
	bar.sync 	0;
	add.s32 	%r19, %r4, %r2;
	add.s32 	%r8, %r1, %r5;
	setp.ge.s32 	%p4, %r8, %r9;
	setp.ge.s32 	%p5, %r19, %r10;
	or.pred  	%p6, %p4, %p5;
	@%p6 bra 	$L__BB1_4;
	shl.b32 	%r20, %r2, 7;
	mov.u32 	%r21, _ZZ15transposeSharedPfS_iiE4tile;
	add.s32 	%r22, %r21, %r20;
	shl.b32 	%r23, %r5, 2;
	add.s32 	%r24, %r22, %r23;
	ld.shared.f32 	%f2, [%r24];
	mad.lo.s32 	%r25, %r10, %r8, %r19;
	cvta.to.global.u64 	%rd6, %rd2;
	mul.wide.s32 	%rd7, %r25, 4;
	add.s64 	%rd8, %rd6, %rd7;
	st.global.f32 	[%rd8], %f2;
$L__BB1_4:
	ret;

}
	// .globl	_Z18transposeOptimizedPfS_ii
.visible .entry _Z18transposeOptimizedPfS_ii(
	.param .u64 .ptr .align 1 _Z18transposeOptimizedPfS_ii_param_0,
	.param .u64 .ptr .align 1 _Z18transposeOptimizedPfS_ii_param_1,
	.param .u32 _Z18transposeOptimizedPfS_ii_param_2,
	.param .u32 _Z18transposeOptimizedPfS_ii_param_3
)
{
	.reg .pred 	%p<7>;
	.reg .b32 	%r<24>;
	.reg .b32 	%f<3>;
	.reg .b64 	%rd<9>;
	// demoted variable
	.shared .align 4 .b8 _ZZ18transposeOptimizedPfS_iiE4tile[4224];
	ld.param.u64 	%rd1, [_Z18transposeOptimizedPfS_ii_param_0];
	ld.param.u64 	%rd2, [_Z18transposeOptimizedPfS_ii_param_1];
	ld.param.u32 	%r9, [_Z18transposeOptimizedPfS_ii_param_2];
	ld.param.u32 	%r10, [_Z18transposeOptimizedPfS_ii_param_3];
	mov.u32 	%r11, %ctaid.x;
	shl.b32 	%r1, %r11, 5;
	mov.u32 	%r2, %tid.x;
	add.s32 	%r3, %r1, %r2;
	mov.u32 	%r12, %ctaid.y;
	shl.b32 	%r4, %r12, 5;
	mov.u32 	%r5, %tid.y;
	add.s32 	%r6, %r4, %r5;
	setp.ge.s32 	%p1, %r6, %r10;
	setp.ge.s32 	%p2, %r3, %r9;
	or.pred  	%p3, %p2, %p1;
	@%p3 bra 	$L__BB2_2;
	cvta.to.global.u64 	%rd3, %rd1;
	mad.lo.s32 	%r13, %r9, %r6, %r3;
	mul.wide.s32 	%rd4, %r13, 4;
	add.s64 	%rd5, %rd3, %rd4;
	ld.global.f32 	%f1, [%rd5];
	mov.u32 	%r14, _ZZ18transposeOptimizedPfS_iiE4tile;
	mad.lo.s32 	%r15, %r5, 132, %r14;
	shl.b32 	%r16, %r2, 2;
	add.s32 	%r17, %r15, %r16;
	st.shared.f32 	[%r17], %f1;
$L__BB2_2:
	bar.sync 	0;
	add.s32 	%r18, %r4, %r2;
	add.s32 	%r8, %r1, %r5;
	setp.ge.s32 	%p4, %r8, %r9;
	setp.ge.s32 	%p5, %r18, %r10;
	or.pred  	%p6, %p4, %p5;
	@%p6 bra 	$L__BB2_4;
	mov.u32 	%r19, _ZZ18transposeOptimizedPfS_iiE4tile;
	mad.lo.s32 	%r20, %r2, 132, %r19;
	shl.b32 	%r21, %r5, 2;
	add.s32 	%r22, %r20, %r21;
	ld.shared.f32 	%f2, [%r22];
	mad.lo.s32 	%r23, %r10, %r8, %r18;
	cvta.to.global.u64 	%rd6, %rd2;
	mul.wide.s32 	%rd7, %r23, 4;
	add.s64 	%rd8, %rd6, %rd7;
	st.global.f32 	[%rd8], %f2;
$L__BB2_4:
	ret;

}


// ===== COMPILED SASS (sm_100) =====

	.target	sm_100

	.elftype	@"ET_EXEC"


//--------------------- .note.nv.tkinfo           --------------------------
	.section	.note.nv.tkinfo,"",@"SHT_NOTE"
	.sectionflags	@"SHF_NOTE_NV_TKINFO"
	.tkinfo
        /*0018*/ 	.word	0x00000002
        /*0030*/ 	.string	""
        /*0030*/ 	.string	"ptxas"
        /*0030*/ 	.string	"Cuda compilation tools, release 13.0, V13.0.88"
        /*0030*/ 	.string	"Build cuda_13.0.r13.0/compiler.36424714_0"
        /*0030*/ 	.string	"-arch sm_100 -m 64 "



//--------------------- .note.nv.cuinfo           --------------------------
	.section	.note.nv.cuinfo,"",@"SHT_NOTE"
	.sectionflags	@"SHF_NOTE_NV_CUINFO"
        /*0018*/ 	.short	0x0002
        /*001a*/ 	.short	0x0064
        /*001c*/ 	.short	0x0082
	.zero		2


//--------------------- .nv.info                  --------------------------
	.section	.nv.info,"",@"SHT_CUDA_INFO"
	.align	4


	//----- nvinfo : EIATTR_REGCOUNT
	.align		4
        /*0000*/ 	.byte	0x04, 0x2f
        /*0002*/ 	.short	(.L_1 - .L_0)
	.align		4
.L_0:
        /*0004*/ 	.word	index@(_Z14transposeNaivePfS_ii)
        /*0008*/ 	.word	0x0000000a


	//----- nvinfo : EIATTR_FRAME_SIZE
	.align		4
.L_1:
        /*000c*/ 	.byte	0x04, 0x11
        /*000e*/ 	.short	(.L_3 - .L_2)
	.align		4
.L_2:
        /*0010*/ 	.word	index@(_Z14transposeNaivePfS_ii)
        /*0014*/ 	.word	0x00000000


	//----- nvinfo : EIATTR_REGCOUNT
	.align		4
.L_3:
        /*0018*/ 	.byte	0x04, 0x2f
        /*001a*/ 	.short	(.L_5 - .L_4)
	.align		4
.L_4:
        /*001c*/ 	.word	index@(_Z15transposeSharedPfS_ii)
        /*0020*/ 	.word	0x0000000c


	//----- nvinfo : EIATTR_FRAME_SIZE
	.align		4
.L_5:
        /*0024*/ 	.byte	0x04, 0x11
        /*0026*/ 	.short	(.L_7 - .L_6)
	.align		4
.L_6:
        /*0028*/ 	.word	index@(_Z15transposeSharedPfS_ii)
        /*002c*/ 	.word	0x00000000


	//----- nvinfo : EIATTR_REGCOUNT
	.align		4
.L_7:
        /*0030*/ 	.byte	0x04, 0x2f
        /*0032*/ 	.short	(.L_9 - .L_8)
	.align		4
.L_8:
        /*0034*/ 	.word	index@(_Z18transposeOptimizedPfS_ii)
        /*0038*/ 	.word	0x0000000c


	//----- nvinfo : EIATTR_FRAME_SIZE
	.align		4
.L_9:
        /*003c*/ 	.byte	0x04, 0x11
        /*003e*/ 	.short	(.L_11 - .L_10)
	.align		4
.L_10:
        /*0040*/ 	.word	index@(_Z18transposeOptimizedPfS_ii)
        /*0044*/ 	.word	0x00000000


	//----- nvinfo : EIATTR_MIN_STACK_SIZE
	.align		4
.L_11:
        /*0048*/ 	.byte	0x04, 0x12
        /*004a*/ 	.short	(.L_13 - .L_12)
	.align		4
.L_12:
        /*004c*/ 	.word	index@(_Z18transposeOptimizedPfS_ii)
        /*0050*/ 	.word	0x00000000


	//----- nvinfo : EIATTR_MIN_STACK_SIZE
	.align		4
.L_13:
        /*0054*/ 	.byte	0x04, 0x12
        /*0056*/ 	.short	(.L_15 - .L_14)
	.align		4
.L_14:
        /*0058*/ 	.word	index@(_Z15transposeSharedPfS_ii)
        /*005c*/ 	.word	0x00000000


	//----- nvinfo : EIATTR_MIN_STACK_SIZE
	.align		4
.L_15:
        /*0060*/ 	.byte	0x04, 0x12
        /*0062*/ 	.short	(.L_17 - .L_16)
	.align		4
.L_16:
        /*0064*/ 	.word	index@(_Z14transposeNaivePfS_ii)
        /*0068*/ 	.word	0x00000000
.L_17:


//--------------------- .nv.compat                --------------------------
	.section	.nv.compat,"",@"SHT_CUDA_COMPAT_INFO"
	.align	4
        /*0000*/ 	.byte	0x02, 0x09, 0x00, 0x00, 0x02, 0x02, 0x01, 0x00, 0x02, 0x05, 0x05, 0x00, 0x03, 0x07, 0x01, 0x01
        /*0010*/ 	.byte	0x02, 0x03, 0x00, 0x00, 0x02, 0x06, 0x01, 0x00, 0x04, 0x0b, 0x08, 0x00, 0x09, 0x00, 0x00, 0x00
        /*0020*/ 	.byte	0x00, 0x00, 0x00, 0x00


//--------------------- .nv.info._Z18transposeOptimizedPfS_ii --------------------------
	.section	.nv.info._Z18transposeOptimizedPfS_ii,"",@"SHT_CUDA_INFO"
	.sectionflags	@""
	.align	4


	//----- nvinfo : EIATTR_CUDA_API_VERSION
	.align		4
        /*0000*/ 	.byte	0x04, 0x37
        /*0002*/ 	.short	(.L_19 - .L_18)
.L_18:
        /*0004*/ 	.word	0x00000082


	//----- nvinfo : EIATTR_KPARAM_INFO
	.align		4
.L_19:
        /*0008*/ 	.byte	0x04, 0x17
        /*000a*/ 	.short	(.L_21 - .L_20)
.L_20:
        /*000c*/ 	.word	0x00000000
        /*0010*/ 	.short	0x0003
        /*0012*/ 	.short	0x0014
        /*0014*/ 	.byte	0x00, 0xf0, 0x11, 0x00


	//----- nvinfo : EIATTR_KPARAM_INFO
	.align		4
.L_21:
        /*0018*/ 	.byte	0x04, 0x17
        /*001a*/ 	.short	(.L_23 - .L_22)
.L_22:
        /*001c*/ 	.word	0x00000000
        /*0020*/ 	.short	0x0002
        /*0022*/ 	.short	0x0010
        /*0024*/ 	.byte	0x00, 0xf0, 0x11, 0x00


	//----- nvinfo : EIATTR_KPARAM_INFO
	.align		4
.L_23:
        /*0028*/ 	.byte	0x04, 0x17
        /*002a*/ 	.short	(.L_25 - .L_24)
.L_24:
        /*002c*/ 	.word	0x00000000
        /*0030*/ 	.short	0x0001
        /*0032*/ 	.short	0x0008
        /*0034*/ 	.byte	0x00, 0xf5, 0x21, 0x00


	//----- nvinfo : EIATTR_KPARAM_INFO
	.align		4
.L_25:
        /*0038*/ 	.byte	0x04, 0x17
        /*003a*/ 	.short	(.L_27 - .L_26)
.L_26:
        /*003c*/ 	.word	0x00000000
        /*0040*/ 	.short	0x0000
        /*0042*/ 	.short	0x0000
        /*0044*/ 	.byte	0x00, 0xf5, 0x21, 0x00


	//----- nvinfo : EIATTR_SPARSE_MMA_MASK
	.align		4
.L_27:
        /*0048*/ 	.byte	0x03, 0x50
        /*004a*/ 	.short	0x0000


	//----- nvinfo : EIATTR_MAXREG_COUNT
	.align		4
        /*004c*/ 	.byte	0x03, 0x1b
        /*004e*/ 	.short	0x00ff


	//----- nvinfo : EIATTR_NUM_BARRIERS
	.align		4
        /*0050*/ 	.byte	0x02, 0x4c
        /*0052*/ 	.byte	0x01
	.zero		1


	//----- nvinfo : EIATTR_MERCURY_ISA_VERSION
	.align		4
        /*0054*/ 	.byte	0x03, 0x5f
        /*0056*/ 	.short	0x0101


	//----- nvinfo : EIATTR_VRC_CTA_INIT_COUNT
	.align		4
        /*0058*/ 	.byte	0x02, 0x4a
	.zero		1
	.zero		1


	//----- nvinfo : EIATTR_EXIT_INSTR_OFFSETS
	.align		4
        /*005c*/ 	.byte	0x04, 0x1c
        /*005e*/ 	.short	(.L_29 - .L_28)


	//   ....[0]....
.L_28:
        /*0060*/ 	.word	0x000001a0


	//   ....[1]....
        /*0064*/ 	.word	0x00000250


	//----- nvinfo : EIATTR_CBANK_PARAM_SIZE
	.align		4
.L_29:
        /*0068*/ 	.byte	0x03, 0x19
        /*006a*/ 	.short	0x0018


	//----- nvinfo : EIATTR_PARAM_CBANK
	.align		4
        /*006c*/ 	.byte	0x04, 0x0a
        /*006e*/ 	.short	(.L_31 - .L_30)
	.align		4
.L_30:
        /*0070*/ 	.word	index@(.nv.constant0._Z18transposeOptimizedPfS_ii)
        /*0074*/ 	.short	0x0380
        /*0076*/ 	.short	0x0018


	//----- nvinfo : EIATTR_SW_WAR
	.align		4
.L_31:
        /*0078*/ 	.byte	0x04, 0x36
        /*007a*/ 	.short	(.L_33 - .L_32)
.L_32:
        /*007c*/ 	.word	0x00000008
.L_33:


//--------------------- .nv.info._Z15transposeSharedPfS_ii --------------------------
	.section	.nv.info._Z15transposeSharedPfS_ii,"",@"SHT_CUDA_INFO"
	.sectionflags	@""
	.align	4


	//----- nvinfo : EIATTR_CUDA_API_VERSION
	.align		4
        /*0000*/ 	.byte	0x04, 0x37
        /*0002*/ 	.short	(.L_35 - .L_34)
.L_34:
        /*0004*/ 	.word	0x00000082


	//----- nvinfo : EIATTR_KPARAM_INFO
	.align		4
.L_35:
        /*0008*/ 	.byte	0x04, 0x17
        /*000a*/ 	.short	(.L_37 - .L_36)
.L_36:
        /*000c*/ 	.word	0x00000000
        /*0010*/ 	.short	0x0003
        /*0012*/ 	.short	0x0014
        /*0014*/ 	.byte	0x00, 0xf0, 0x11, 0x00


	//----- nvinfo : EIATTR_KPARAM_INFO
	.align		4
.L_37:
        /*0018*/ 	.byte	0x04, 0x17
        /*001a*/ 	.short	(.L_39 - .L_38)
.L_38:
        /*001c*/ 	.word	0x00000000
        /*0020*/ 	.short	0x0002
        /*0022*/ 	.short	0x0010
        /*0024*/ 	.byte	0x00, 0xf0, 0x11, 0x00


	//----- nvinfo : EIATTR_KPARAM_INFO
	.align		4
.L_39:
        /*0028*/ 	.byte	0x04, 0x17
        /*002a*/ 	.short	(.L_41 - .L_40)
.L_40:
        /*002c*/ 	.word	0x00000000
        /*0030*/ 	.short	0x0001
        /*0032*/ 	.short	0x0008
        /*0034*/ 	.byte	0x00, 0xf5, 0x21, 0x00


	//----- nvinfo : EIATTR_KPARAM_INFO
	.align		4
.L_41:
        /*0038*/ 	.byte	0x04, 0x17
        /*003a*/ 	.short	(.L_43 - .L_42)
.L_42:
        /*003c*/ 	.word	0x00000000
        /*0040*/ 	.short	0x0000
        /*0042*/ 	.short	0x0000
        /*0044*/ 	.byte	0x00, 0xf5, 0x21, 0x00


	//----- nvinfo : EIATTR_SPARSE_MMA_MASK
	.align		4
.L_43:
        /*0048*/ 	.byte	0x03, 0x50
        /*004a*/ 	.short	0x0000


	//----- nvinfo : EIATTR_MAXREG_COUNT
	.align		4
        /*004c*/ 	.byte	0x03, 0x1b
        /*004e*/ 	.short	0x00ff


	//----- nvinfo : EIATTR_NUM_BARRIERS
	.align		4
        /*0050*/ 	.byte	0x02, 0x4c
        /*0052*/ 	.byte	0x01
	.zero		1


	//----- nvinfo : EIATTR_MERCURY_ISA_VERSION
	.align		4
        /*0054*/ 	.byte	0x03, 0x5f
        /*0056*/ 	.short	0x0101


	//----- nvinfo : EIATTR_VRC_CTA_INIT_COUNT
	.align		4
        /*0058*/ 	.byte	0x02, 0x4a
	.zero		1
	.zero		1


	//----- nvinfo : EIATTR_EXIT_INSTR_OFFSETS
	.align		4
        /*005c*/ 	.byte	0x04, 0x1c
        /*005e*/ 	.short	(.L_45 - .L_44)


	//   ....[0]....
.L_44:
        /*0060*/ 	.word	0x000001a0


	//   ....[1]....
        /*0064*/ 	.word	0x00000250


	//----- nvinfo : EIATTR_CBANK_PARAM_SIZE
	.align		4
.L_45:
        /*0068*/ 	.byte	0x03, 0x19
        /*006a*/ 	.short	0x0018


	//----- nvinfo : EIATTR_PARAM_CBANK
	.align		4
        /*006c*/ 	.byte	0x04, 0x0a
        /*006e*/ 	.short	(.L_47 - .L_46)
	.align		4
.L_46:
        /*0070*/ 	.word	index@(.nv.constant0._Z15transposeSharedPfS_ii)
        /*0074*/ 	.short	0x0380
        /*0076*/ 	.short	0x0018


	//----- nvinfo : EIATTR_SW_WAR
	.align		4
.L_47:
        /*0078*/ 	.byte	0x04, 0x36
        /*007a*/ 	.short	(.L_49 - .L_48)
.L_48:
        /*007c*/ 	.word	0x00000008
.L_49:


//--------------------- .nv.info._Z14transposeNaivePfS_ii --------------------------
	.section	.nv.info._Z14transposeNaivePfS_ii,"",@"SHT_CUDA_INFO"
	.sectionflags	@""
	.align	4


	//----- nvinfo : EIATTR_CUDA_API_VERSION
	.align		4
        /*0000*/ 	.byte	0x04, 0x37
        /*0002*/ 	.short	(.L_51 - .L_50)
.L_50:
        /*0004*/ 	.word	0x00000082


	//----- nvinfo : EIATTR_KPARAM_INFO
	.align		4
.L_51:
        /*0008*/ 	.byte	0x04, 0x17
        /*000a*/ 	.short	(.L_53 - .L_52)
.L_52:
        /*000c*/ 	.word	0x00000000
        /*0010*/ 	.short	0x0003
        /*0012*/ 	.short	0x0014
        /*0014*/ 	.byte	0x00, 0xf0, 0x11, 0x00


	//----- nvinfo : EIATTR_KPARAM_INFO
	.align		4
.L_53:
        /*0018*/ 	.byte	0x04, 0x17
        /*001a*/ 	.short	(.L_55 - .L_54)
.L_54:
        /*001c*/ 	.word	0x00000000
        /*0020*/ 	.short	0x0002
        /*0022*/ 	.short	0x0010
        /*0024*/ 	.byte	0x00, 0xf0, 0x11, 0x00


	//----- nvinfo : EIATTR_KPARAM_INFO
	.align		4
.L_55:
        /*0028*/ 	.byte	0x04, 0x17
        /*002a*/ 	.short	(.L_57 - .L_56)
.L_56:
        /*002c*/ 	.word	0x00000000
        /*0030*/ 	.short	0x0001
        /*0032*/ 	.short	0x0008
        /*0034*/ 	.byte	0x00, 0xf5, 0x21, 0x00


	//----- nvinfo : EIATTR_KPARAM_INFO
	.align		4
.L_57:
        /*0038*/ 	.byte	0x04, 0x17
        /*003a*/ 	.short	(.L_59 - .L_58)
.L_58:
        /*003c*/ 	.word	0x00000000
        /*0040*/ 	.short	0x0000
        /*0042*/ 	.short	0x0000
        /*0044*/ 	.byte	0x00, 0xf5, 0x21, 0x00


	//----- nvinfo : EIATTR_SPARSE_MMA_MASK
	.align		4
.L_59:
        /*0048*/ 	.byte	0x03, 0x50
        /*004a*/ 	.short	0x0000


	//----- nvinfo : EIATTR_MAXREG_COUNT
	.align		4
        /*004c*/ 	.byte	0x03, 0x1b
        /*004e*/ 	.short	0x00ff


	//----- nvinfo : EIATTR_MERCURY_ISA_VERSION
	.align		4
        /*0050*/ 	.byte	0x03, 0x5f
        /*0052*/ 	.short	0x0101


	//----- nvinfo : EIATTR_VRC_CTA_INIT_COUNT
	.align		4
        /*0054*/ 	.byte	0x02, 0x4a
	.zero		1
	.zero		1


	//----- nvinfo : EIATTR_EXIT_INSTR_OFFSETS
	.align		4
        /*0058*/ 	.byte	0x04, 0x1c
        /*005a*/ 	.short	(.L_61 - .L_60)


	//   ....[0]....
.L_60:
        /*005c*/ 	.word	0x000000c0


	//   ....[1]....
        /*0060*/ 	.word	0x00000160


	//----- nvinfo : EIATTR_CBANK_PARAM_SIZE
	.align		4
.L_61:
        /*0064*/ 	.byte	0x03, 0x19
        /*0066*/ 	.short	0x0018


	//----- nvinfo : EIATTR_PARAM_CBANK
	.align		4
        /*0068*/ 	.byte	0x04, 0x0a
        /*006a*/ 	.short	(.L_63 - .L_62)
	.align		4
.L_62:
        /*006c*/ 	.word	index@(.nv.constant0._Z14transposeNaivePfS_ii)
        /*0070*/ 	.short	0x0380
        /*0072*/ 	.short	0x0018


	//----- nvinfo : EIATTR_SW_WAR
	.align		4
.L_63:
        /*0074*/ 	.byte	0x04, 0x36
        /*0076*/ 	.short	(.L_65 - .L_64)
.L_64:
        /*0078*/ 	.word	0x00000008
.L_65:


//--------------------- .nv.callgraph             --------------------------
	.section	.nv.callgraph,"",@"SHT_CUDA_CALLGRAPH"
	.align	4
	.sectionentsize	8
	.align		4
        /*0000*/ 	.word	0x00000000
	.align		4
        /*0004*/ 	.word	0xffffffff
	.align		4
        /*0008*/ 	.word	0x00000000
	.align		4
        /*000c*/ 	.word	0xfffffffe
	.align		4
        /*0010*/ 	.word	0x00000000
	.align		4
        /*0014*/ 	.word	0xfffffffd
	.align		4
        /*0018*/ 	.word	0x00000000
	.align		4
        /*001c*/ 	.word	0xfffffffc


//--------------------- .text._Z18transposeOptimizedPfS_ii --------------------------
	.section	.text._Z18transposeOptimizedPfS_ii,"ax",@progbits
	.align	128
        .global         _Z18transposeOptimizedPfS_ii
        .type           _Z18transposeOptimizedPfS_ii,@function
        .size           _Z18transposeOptimizedPfS_ii,(.L_x_3 - _Z18transposeOptimizedPfS_ii)
        .other          _Z18transposeOptimizedPfS_ii,@"STO_CUDA_ENTRY STV_DEFAULT"
_Z18transposeOptimizedPfS_ii:
.text._Z18transposeOptimizedPfS_ii:
[----:B------:R-:W-:Y:S01]  /*0000*/  LDC R1, c[0x0][0x37c] ;  /* 0x0000df00ff017b82 */ /* 0x000fe20000000800 */
[----:B------:R-:W0:Y:S01]  /*0010*/  S2R R8, SR_TID.Y ;  /* 0x0000000000087919 */ /* 0x000e220000002200 */
[----:B------:R-:W1:Y:S01]  /*0020*/  LDCU.64 UR6, c[0x0][0x390] ;  /* 0x00007200ff0677ac */ /* 0x000e620008000a00 */
[----:B------:R-:W0:Y:S01]  /*0030*/  S2R R9, SR_CTAID.Y ;  /* 0x0000000000097919 */ /* 0x000e220000002600 */
[----:B------:R-:W2:Y:S01]  /*0040*/  LDCU.64 UR4, c[0x0][0x358] ;  /* 0x00006b00ff0477ac */ /* 0x000ea20008000a00 */
[----:B------:R-:W3:Y:S01]  /*0050*/  S2R R7, SR_CTAID.X ;  /* 0x0000000000077919 */ /* 0x000ee20000002500 */
[----:B------:R-:W3:Y:S01]  /*0060*/  S2R R6, SR_TID.X ;  /* 0x0000000000067919 */ /* 0x000ee20000002100 */
[----:B0-----:R-:W-:-:S05]  /*0070*/  IMAD R5, R9, 0x20, R8 ;  /* 0x0000002009057824 */ /* 0x001fca00078e0208 */
[----:B-1----:R-:W-:Y:S01]  /*0080*/  ISETP.GE.AND P0, PT, R5, UR7, PT ;  /* 0x0000000705007c0c */ /* 0x002fe2000bf06270 */
[----:B---3--:R-:W-:-:S05]  /*0090*/  IMAD R0, R7, 0x20, R6 ;  /* 0x0000002007007824 */ /* 0x008fca00078e0206 */
[----:B------:R-:W-:-:S13]  /*00a0*/  ISETP.GE.OR P0, PT, R0, UR6, P0 ;  /* 0x0000000600007c0c */ /* 0x000fda0008706670 */
[----:B------:R-:W0:Y:S01]  /*00b0*/  @!P0 LDC.64 R2, c[0x0][0x380] ;  /* 0x0000e000ff028b82 */ /* 0x000e220000000a00 */
[----:B------:R-:W-:-:S04]  /*00c0*/  @!P0 IMAD R5, R5, UR6, R0 ;  /* 0x0000000605058c24 */ /* 0x000fc8000f8e0200 */
[----:B0-----:R-:W-:-:S06]  /*00d0*/  @!P0 IMAD.WIDE R2, R5, 0x4, R2 ;  /* 0x0000000405028825 */ /* 0x001fcc00078e0202 */
[----:B--2---:R-:W2:Y:S01]  /*00e0*/  @!P0 LDG.E R2, desc[UR4][R2.64] ;  /* 0x0000000402028981 */ /* 0x004ea2000c1e1900 */
[----:B------:R-:W-:Y:S01]  /*00f0*/  @!P0 MOV R0, 0x400 ;  /* 0x0000040000008802 */ /* 0x000fe20000000f00 */
[----:B------:R-:W-:Y:S01]  /*0100*/  IMAD R7, R7, 0x20, R8 ;  /* 0x0000002007077824 */ /* 0x000fe200078e0208 */
[----:B------:R-:W-:Y:S01]  /*0110*/  LEA R4, R9, R6, 0x5 ;  /* 0x0000000609047211 */ /* 0x000fe200078e28ff */
[----:B------:R-:W0:Y:S03]  /*0120*/  @!P0 S2R R5, SR_CgaCtaId ;  /* 0x0000000000058919 */ /* 0x000e260000008800 */
[----:B------:R-:W-:-:S04]  /*0130*/  ISETP.GE.AND P1, PT, R4, UR7, PT ;  /* 0x0000000704007c0c */ /* 0x000fc8000bf26270 */
[----:B------:R-:W-:Y:S02]  /*0140*/  ISETP.GE.OR P1, PT, R7, UR6, P1 ;  /* 0x0000000607007c0c */ /* 0x000fe40008f26670 */
[----:B0-----:R-:W-:-:S05]  /*0150*/  @!P0 LEA R0, R5, R0, 0x18 ;  /* 0x0000000005008211 */ /* 0x001fca00078ec0ff */
[----:B------:R-:W-:-:S05]  /*0160*/  @!P0 IMAD R0, R8, 0x84, R0 ;  /* 0x0000008408008824 */ /* 0x000fca00078e0200 */
[----:B------:R-:W-:-:S05]  /*0170*/  @!P0 LEA R5, R6, R0, 0x2 ;  /* 0x0000000006058211 */ /* 0x000fca00078e10ff */
[----:B--2---:R0:W-:Y:S01]  /*0180*/  @!P0 STS [R5], R2 ;  /* 0x0000000205008388 */ /* 0x0041e20000000800 */
[----:B------:R-:W-:Y:S06]  /*0190*/  BAR.SYNC.DEFER_BLOCKING 0x0 ;  /* 0x0000000000007b1d */ /* 0x000fec0000010000 */
[----:B------:R-:W-:Y:S05]  /*01a0*/  @P1 EXIT ;  /* 0x000000000000194d */ /* 0x000fea0003800000 */
[----:B------:R-:W1:Y:S01]  /*01b0*/  S2R R3, SR_CgaCtaId ;  /* 0x0000000000037919 */ /* 0x000e620000008800 */
[----:B------:R-:W-:Y:S01]  /*01c0*/  MOV R0, 0x400 ;  /* 0x0000040000007802 */ /* 0x000fe20000000f00 */
[----:B------:R-:W-:-:S03]  /*01d0*/  IMAD R7, R7, UR7, R4 ;  /* 0x0000000707077c24 */ /* 0x000fc6000f8e0204 */
[----:B-1----:R-:W-:-:S05]  /*01e0*/  LEA R3, R3, R0, 0x18 ;  /* 0x0000000003037211 */ /* 0x002fca00078ec0ff */
[----:B------:R-:W-:Y:S02]  /*01f0*/  IMAD R0, R6, 0x84, R3 ;  /* 0x0000008406007824 */ /* 0x000fe400078e0203 */
[----:B0-----:R-:W0:Y:S02]  /*0200*/  LDC.64 R2, c[0x0][0x388] ;  /* 0x0000e200ff027b82 */ /* 0x001e240000000a00 */
[----:B------:R-:W-:-:S05]  /*0210*/  IMAD R0, R8, 0x4, R0 ;  /* 0x0000000408007824 */ /* 0x000fca00078e0200 */
[----:B------:R-:W1:Y:S01]  /*0220*/  LDS R5, [R0] ;  /* 0x0000000000057984 */ /* 0x000e620000000800 */
[----:B0-----:R-:W-:-:S05]  /*0230*/  IMAD.WIDE R2, R7, 0x4, R2 ;  /* 0x0000000407027825 */ /* 0x001fca00078e0202 */
[----:B-1----:R-:W-:Y:S01]  /*0240*/  STG.E desc[UR4][R2.64], R5 ;  /* 0x0000000502007986 */ /* 0x002fe2000c101904 */
[----:B------:R-:W-:Y:S05]  /*0250*/  EXIT ;  /* 0x000000000000794d */ /* 0x000fea0003800000 */
.L_x_0:
[----:B------:R-:W-:-:S00]  /*0260*/  BRA `(.L_x_0) ;  /* 0xfffffffc00fc7947 */ /* 0x000fc0000383ffff */
[----:B------:R-:W-:-:S00]  /*0270*/  NOP ;  /* 0x0000000000007918 */ /* 0x000fc00000000000 */
        /* <DEDUP_REMOVED lines=8> */
.L_x_3:


//--------------------- .text._Z15transposeSharedPfS_ii --------------------------
	.section	.text._Z15transposeSharedPfS_ii,"ax",@progbits
	.align	128
        .global         _Z15transposeSharedPfS_ii
        .type           _Z15transposeSharedPfS_ii,@function
        .size           _Z15transposeSharedPfS_ii,(.L_x_4 - _Z15transposeSharedPfS_ii)
        .other          _Z15transposeSharedPfS_ii,@"STO_CUDA_ENTRY STV_DEFAULT"
_Z15transposeSharedPfS_ii:
.text._Z15transposeSharedPfS_ii:
        /* <DEDUP_REMOVED lines=21> */
[----:B0-----:R-:W-:-:S04]  /*0150*/  @!P0 LEA R0, R5, R0, 0x18 ;  /* 0x0000000005008211 */ /* 0x001fc800078ec0ff */
[----:B------:R-:W-:-:S05]  /*0160*/  @!P0 LEA R0, R8, R0, 0x7 ;  /* 0x0000000008008211 */ /* 0x000fca00078e38ff */
[----:B------:R-:W-:-:S05]  /*0170*/  @!P0 IMAD R5, R6, 0x4, R0 ;  /* 0x0000000406058824 */ /* 0x000fca00078e0200 */
[----:B--2---:R0:W-:Y:S01]  /*0180*/  @!P0 STS [R5], R2 ;  /* 0x0000000205008388 */ /* 0x0041e20000000800 */
[----:B------:R-:W-:Y:S06]  /*0190*/  BAR.SYNC.DEFER_BLOCKING 0x0 ;  /* 0x0000000000007b1d */ /* 0x000fec0000010000 */
[----:B------:R-:W-:Y:S05]  /*01a0*/  @P1 EXIT ;  /* 0x000000000000194d */ /* 0x000fea0003800000 */
[----:B------:R-:W1:Y:S01]  /*01b0*/  S2UR UR5, SR_CgaCtaId ;  /* 0x00000000000579c3 */ /* 0x000e620000008800 */
[----:B------:R-:W-:Y:S01]  /*01c0*/  UMOV UR4, 0x400 ;  /* 0x0000040000047882 */ /* 0x000fe20000000000 */
[----:B------:R-:W-:-:S06]  /*01d0*/  IMAD R7, R7, UR9, R4 ;  /* 0x0000000907077c24 */ /* 0x000fcc000f8e0204 */
[----:B0-----:R-:W0:Y:S01]  /*01e0*/  LDC.64 R2, c[0x0][0x388] ;  /* 0x0000e200ff027b82 */ /* 0x001e220000000a00 */
[----:B-1----:R-:W-:-:S06]  /*01f0*/  ULEA UR4, UR5, UR4, 0x18 ;  /* 0x0000000405047291 */ /* 0x002fcc000f8ec0ff */
[----:B------:R-:W-:Y:S01]  /*0200*/  LEA R0, R6, UR4, 0x7 ;  /* 0x0000000406007c11 */ /* 0x000fe2000f8e38ff */
[----:B0-----:R-:W-:-:S03]  /*0210*/  IMAD.WIDE R2, R7, 0x4, R2 ;  /* 0x0000000407027825 */ /* 0x001fc600078e0202 */
[----:B------:R-:W-:-:S05]  /*0220*/  LEA R0, R8, R0, 0x2 ;  /* 0x0000000008007211 */ /* 0x000fca00078e10ff */
[----:B------:R-:W0:Y:S04]  /*0230*/  LDS R5, [R0] ;  /* 0x0000000000057984 */ /* 0x000e280000000800 */
[----:B0-----:R-:W-:Y:S01]  /*0240*/  STG.E desc[UR6][R2.64], R5 ;  /* 0x0000000502007986 */ /* 0x001fe2000c101906 */
[----:B------:R-:W-:Y:S05]  /*0250*/  EXIT ;  /* 0x000000000000794d */ /* 0x000fea0003800000 */
.L_x_1:
        /* <DEDUP_REMOVED lines=10> */
.L_x_4:


//--------------------- .text._Z14transposeNaivePfS_ii --------------------------
	.section	.text._Z14transposeNaivePfS_ii,"ax",@progbits
	.align	128
        .global         _Z14transposeNaivePfS_ii
        .type           _Z14transposeNaivePfS_ii,@function
        .size           _Z14transposeNaivePfS_ii,(.L_x_5 - _Z14transposeNaivePfS_ii)
        .other          _Z14transposeNaivePfS_ii,@"STO_CUDA_ENTRY STV_DEFAULT"
_Z14transposeNaivePfS_ii:
.text._Z14transposeNaivePfS_ii:
[----:B------:R-:W-:Y:S01]  /*0000*/  LDC R1, c[0x0][0x37c] ;  /* 0x0000df00ff017b82 */ /* 0x000fe20000000800 */
[----:B------:R-:W0:Y:S07]  /*0010*/  S2R R2, SR_TID.Y ;  /* 0x0000000000027919 */ /* 0x000e2e0000002200 */
[----:B------:R-:W1:Y:S01]  /*0020*/  LDC R0, c[0x0][0x360] ;  /* 0x0000d800ff007b82 */ /* 0x000e620000000800 */
[----:B------:R-:W2:Y:S01]  /*0030*/  LDCU.64 UR6, c[0x0][0x390] ;  /* 0x00007200ff0677ac */ /* 0x000ea20008000a00 */
[----:B------:R-:W1:Y:S06]  /*0040*/  S2R R3, SR_TID.X ;  /* 0x0000000000037919 */ /* 0x000e6c0000002100 */
[----:B------:R-:W0:Y:S08]  /*0050*/  S2UR UR5, SR_CTAID.Y ;  /* 0x00000000000579c3 */ /* 0x000e300000002600 */
[----:B------:R-:W0:Y:S08]  /*0060*/  LDC R7, c[0x0][0x364] ;  /* 0x0000d900ff077b82 */ /* 0x000e300000000800 */
[----:B------:R-:W1:Y:S01]  /*0070*/  S2UR UR4, SR_CTAID.X ;  /* 0x00000000000479c3 */ /* 0x000e620000002500 */
[----:B0-----:R-:W-:-:S05]  /*0080*/  IMAD R7, R7, UR5, R2 ;  /* 0x0000000507077c24 */ /* 0x001fca000f8e0202 */
[----:B--2---:R-:W-:Y:S01]  /*0090*/  ISETP.GE.AND P0, PT, R7, UR7, PT ;  /* 0x0000000707007c0c */ /* 0x004fe2000bf06270 */
[----:B-1----:R-:W-:-:S05]  /*00a0*/  IMAD R0, R0, UR4, R3 ;  /* 0x0000000400007c24 */ /* 0x002fca000f8e0203 */
[----:B------:R-:W-:-:S13]  /*00b0*/  ISETP.GE.OR P0, PT, R0, UR6, P0 ;  /* 0x0000000600007c0c */ /* 0x000fda0008706670 */
[----:B------:R-:W-:Y:S05]  /*00c0*/  @P0 EXIT ;  /* 0x000000000000094d */ /* 0x000fea0003800000 */
[----:B------:R-:W0:Y:S01]  /*00d0*/  LDC.64 R2, c[0x0][0x380] ;  /* 0x0000e000ff027b82 */ /* 0x000e220000000a00 */
[----:B------:R-:W1:Y:S01]  /*00e0*/  LDCU.64 UR4, c[0x0][0x358] ;  /* 0x00006b00ff0477ac */ /* 0x000e620008000a00 */
[----:B------:R-:W-:-:S04]  /*00f0*/  IMAD R5, R7, UR6, R0 ;  /* 0x0000000607057c24 */ /* 0x000fc8000f8e0200 */
[----:B0-----:R-:W-:Y:S02]  /*0100*/  IMAD.WIDE R2, R5, 0x4, R2 ;  /* 0x0000000405027825 */ /* 0x001fe400078e0202 */
[----:B------:R-:W0:Y:S04]  /*0110*/  LDC.64 R4, c[0x0][0x388] ;  /* 0x0000e200ff047b82 */ /* 0x000e280000000a00 */
[----:B-1----:R-:W2:Y:S01]  /*0120*/  LDG.E R3, desc[UR4][R2.64] ;  /* 0x0000000402037981 */ /* 0x002ea2000c1e1900 */
[----:B------:R-:W-:-:S04]  /*0130*/  IMAD R7, R0, UR7, R7 ;  /* 0x0000000700077c24 */ /* 0x000fc8000f8e0207 */
[----:B0-----:R-:W-:-:S05]  /*0140*/  IMAD.WIDE R4, R7, 0x4, R4 ;  /* 0x0000000407047825 */ /* 0x001fca00078e0204 */
[----:B--2---:R-:W-:Y:S01]  /*0150*/  STG.E desc[UR4][R4.64], R3 ;  /* 0x0000000304007986 */ /* 0x004fe2000c101904 */
[----:B------:R-:W-:Y:S05]  /*0160*/  EXIT ;  /* 0x000000000000794d */ /* 0x000fea0003800000 */
.L_x_2:
        /* <DEDUP_REMOVED lines=9> */
.L_x_5:


//--------------------- .nv.shared._Z18transposeOptimizedPfS_ii --------------------------
	.section	.nv.shared._Z18transposeOptimizedPfS_ii,"aw",@nobits
	.sectionflags	@""
	.align	4
.nv.shared._Z18transposeOptimizedPfS_ii:
	.zero		5248


//--------------------- .nv.shared.reserved.0     --------------------------
	.section	.nv.shared.reserved.0,"aw",@nobits
	.weak		__nv_reservedSMEM_offset_0_alias
	.size		__nv_reservedSMEM_offset_0_alias, 0, 64
	.other		__nv_reservedSMEM_offset_0_alias,@"STO_CUDA_RESERVED_SHARED STV_DEFAULT"
__nv_reservedSMEM_offset_0_alias:
	.zero		0
	.zero		64


//--------------------- .nv.shared._Z15transposeSharedPfS_ii --------------------------
	.section	.nv.shared._Z15transposeSharedPfS_ii,"aw",@nobits
	.sectionflags	@""
	.align	4
.nv.shared._Z15transposeSharedPfS_ii:
	.zero		5120


//--------------------- .nv.constant0._Z18transposeOptimizedPfS_ii --------------------------
	.section	.nv.constant0._Z18transposeOptimizedPfS_ii,"a",@progbits
	.sectionflags	@""
	.align	4
.nv.constant0._Z18transposeOptimizedPfS_ii:
	.zero		920


//--------------------- .nv.constant0._Z15transposeSharedPfS_ii --------------------------
	.section	.nv.constant0._Z15transposeSharedPfS_ii,"a",@progbits
	.sectionflags	@""
	.align	4
.nv.constant0._Z15transposeSharedPfS_ii:
	.zero		920


//--------------------- .nv.constant0._Z14transposeNaivePfS_ii --------------------------
	.section	.nv.constant0._Z14transposeNaivePfS_ii,"a",@progbits
	.sectionflags	@""
	.align	4
.nv.constant0._Z14transposeNaivePfS_ii:
	.zero		920


//--------------------- SYMBOLS --------------------------

	.type		.nv.reservedSmem.offset0,@object
	.size		.nv.reservedSmem.offset0,0x4
	.type		.nv.reservedSmem.cap,@object
	.size		.nv.reservedSmem.cap,0x4
